//
// Generated by NVIDIA NVVM Compiler
//
// Compiler Build ID: CL-36424714
// Cuda compilation tools, release 13.0, V13.0.88
// Based on NVVM 20.0.0
//

.version 9.0
.target sm_100
.address_size 64

	// .globl	_Z13SpatialFilterPKhPhPKfiii
// _ZZ13SpatialFilterPKhPhPKfiiiE2Ns has been demoted

.visible .entry _Z13SpatialFilterPKhPhPKfiii(
	.param .u64 .ptr .align 1 _Z13SpatialFilterPKhPhPKfiii_param_0,
	.param .u64 .ptr .align 1 _Z13SpatialFilterPKhPhPKfiii_param_1,
	.param .u64 .ptr .align 1 _Z13SpatialFilterPKhPhPKfiii_param_2,
	.param .u32 _Z13SpatialFilterPKhPhPKfiii_param_3,
	.param .u32 _Z13SpatialFilterPKhPhPKfiii_param_4,
	.param .u32 _Z13SpatialFilterPKhPhPKfiii_param_5
)
{
	.reg .pred 	%p<31>;
	.reg .b16 	%rs<4>;
	.reg .b32 	%r<46>;
	.reg .b32 	%f<103>;
	.reg .b64 	%rd<27>;
	// demoted variable
	.shared .align 4 .b8 _ZZ13SpatialFilterPKhPhPKfiiiE2Ns[1024];
	ld.param.u64 	%rd10, [_Z13SpatialFilterPKhPhPKfiii_param_0];
	ld.param.u64 	%rd11, [_Z13SpatialFilterPKhPhPKfiii_param_1];
	ld.param.u64 	%rd12, [_Z13SpatialFilterPKhPhPKfiii_param_2];
	ld.param.u32 	%r17, [_Z13SpatialFilterPKhPhPKfiii_param_3];
	ld.param.u32 	%r18, [_Z13SpatialFilterPKhPhPKfiii_param_4];
	ld.param.u32 	%r19, [_Z13SpatialFilterPKhPhPKfiii_param_5];
	cvta.to.global.u64 	%rd1, %rd12;
	cvta.to.global.u64 	%rd2, %rd11;
	cvta.to.global.u64 	%rd3, %rd10;
	mov.u32 	%r1, %tid.x;
	mov.u32 	%r2, %ctaid.x;
	setp.lt.s32 	%p4, %r19, 1;
	@%p4 bra 	$L__BB0_23;
	mov.u32 	%r21, %tid.y;
	mov.u32 	%r22, %ctaid.y;
	mad.lo.s32 	%r23, %r22, 14, %r21;
	mad.lo.s32 	%r25, %r2, 14, %r1;
	add.s32 	%r26, %r23, -1;
	mul.lo.s32 	%r4, %r17, %r26;
	add.s32 	%r27, %r25, %r4;
	setp.ne.s32 	%p5, %r23, 0;
	setp.gt.s32 	%p6, %r25, 0;
	and.pred  	%p7, %p5, %p6;
	setp.le.s32 	%p8, %r23, %r18;
	and.pred  	%p9, %p7, %p8;
	setp.le.s32 	%p10, %r25, %r17;
	and.pred  	%p1, %p10, %p9;
	shl.b32 	%r28, %r21, 6;
	mov.u32 	%r29, _ZZ13SpatialFilterPKhPhPKfiiiE2Ns;
	add.s32 	%r30, %r29, %r28;
	shl.b32 	%r31, %r1, 2;
	add.s32 	%r3, %r30, %r31;
	mad.lo.s32 	%r5, %r27, 3, -3;
	setp.lt.u32 	%p11, %r21, 14;
	setp.lt.u32 	%p12, %r1, 14;
	and.pred  	%p2, %p11, %p12;
	and.pred  	%p14, %p12, %p11;
	setp.lt.s32 	%p15, %r23, %r18;
	and.pred  	%p16, %p14, %p15;
	setp.lt.s32 	%p17, %r25, %r17;
	and.pred  	%p3, %p17, %p16;
	mad.lo.s32 	%r32, %r17, %r23, %r25;
	mul.lo.s32 	%r6, %r32, 3;
	setp.eq.s32 	%p18, %r19, 1;
	mov.b32 	%r45, 0;
	@%p18 bra 	$L__BB0_16;
	and.b32  	%r45, %r19, 2147483646;
	cvt.s64.s32 	%rd13, %r6;
	add.s64 	%rd14, %rd13, %rd2;
	add.s64 	%rd26, %rd14, 1;
	cvt.s64.s32 	%rd15, %r5;
	add.s64 	%rd16, %rd15, %rd3;
	add.s64 	%rd25, %rd16, 1;
	neg.s32 	%r44, %r45;
	mul.lo.s32 	%r33, %r2, 42;
	mad.lo.s32 	%r34, %r4, 3, %r33;
	mad.lo.s32 	%r35, %r1, 3, %r34;
	add.s32 	%r42, %r35, -3;
	mov.u32 	%r43, %r6;
$L__BB0_3:
	mov.f32 	%f97, 0f00000000;
	not.pred 	%p19, %p1;
	@%p19 bra 	$L__BB0_5;
	cvt.s64.s32 	%rd17, %r42;
	add.s64 	%rd18, %rd3, %rd17;
	ld.global.u8 	%rs1, [%rd18];
	cvt.rn.f32.u16 	%f97, %rs1;
$L__BB0_5:
	st.shared.f32 	[%r3], %f97;
	bar.sync 	0;
	mov.f32 	%f98, 0f00000000;
	not.pred 	%p20, %p2;
	@%p20 bra 	$L__BB0_7;
	ld.shared.f32 	%f15, [%r3];
	ld.global.f32 	%f16, [%rd1];
	fma.rn.f32 	%f17, %f15, %f16, 0f00000000;
	ld.shared.f32 	%f18, [%r3+4];
	ld.global.f32 	%f19, [%rd1+4];
	fma.rn.f32 	%f20, %f18, %f19, %f17;
	ld.shared.f32 	%f21, [%r3+8];
	ld.global.f32 	%f22, [%rd1+8];
	fma.rn.f32 	%f23, %f21, %f22, %f20;
	ld.shared.f32 	%f24, [%r3+64];
	ld.global.f32 	%f25, [%rd1+12];
	fma.rn.f32 	%f26, %f24, %f25, %f23;
	ld.shared.f32 	%f27, [%r3+68];
	ld.global.f32 	%f28, [%rd1+16];
	fma.rn.f32 	%f29, %f27, %f28, %f26;
	ld.shared.f32 	%f30, [%r3+72];
	ld.global.f32 	%f31, [%rd1+20];
	fma.rn.f32 	%f32, %f30, %f31, %f29;
	ld.shared.f32 	%f33, [%r3+128];
	ld.global.f32 	%f34, [%rd1+24];
	fma.rn.f32 	%f35, %f33, %f34, %f32;
	ld.shared.f32 	%f36, [%r3+132];
	ld.global.f32 	%f37, [%rd1+28];
	fma.rn.f32 	%f38, %f36, %f37, %f35;
	ld.shared.f32 	%f39, [%r3+136];
	ld.global.f32 	%f40, [%rd1+32];
	fma.rn.f32 	%f98, %f39, %f40, %f38;
$L__BB0_7:
	bar.sync 	0;
	not.pred 	%p21, %p3;
	@%p21 bra 	$L__BB0_9;
	cvt.rzi.u32.f32 	%r36, %f98;
	cvt.s64.s32 	%rd19, %r43;
	add.s64 	%rd20, %rd2, %rd19;
	st.global.u8 	[%rd20], %r36;
$L__BB0_9:
	mov.f32 	%f99, 0f00000000;
	@%p19 bra 	$L__BB0_11;
	ld.global.u8 	%rs2, [%rd25];
	cvt.rn.f32.u16 	%f99, %rs2;
$L__BB0_11:
	st.shared.f32 	[%r3], %f99;
	bar.sync 	0;
	mov.f32 	%f100, 0f00000000;
	@%p20 bra 	$L__BB0_13;
	ld.shared.f32 	%f43, [%r3];
	ld.global.f32 	%f44, [%rd1];
	fma.rn.f32 	%f45, %f43, %f44, 0f00000000;
	ld.shared.f32 	%f46, [%r3+4];
	ld.global.f32 	%f47, [%rd1+4];
	fma.rn.f32 	%f48, %f46, %f47, %f45;
	ld.shared.f32 	%f49, [%r3+8];
	ld.global.f32 	%f50, [%rd1+8];
	fma.rn.f32 	%f51, %f49, %f50, %f48;
	ld.shared.f32 	%f52, [%r3+64];
	ld.global.f32 	%f53, [%rd1+12];
	fma.rn.f32 	%f54, %f52, %f53, %f51;
	ld.shared.f32 	%f55, [%r3+68];
	ld.global.f32 	%f56, [%rd1+16];
	fma.rn.f32 	%f57, %f55, %f56, %f54;
	ld.shared.f32 	%f58, [%r3+72];
	ld.global.f32 	%f59, [%rd1+20];
	fma.rn.f32 	%f60, %f58, %f59, %f57;
	ld.shared.f32 	%f61, [%r3+128];
	ld.global.f32 	%f62, [%rd1+24];
	fma.rn.f32 	%f63, %f61, %f62, %f60;
	ld.shared.f32 	%f64, [%r3+132];
	ld.global.f32 	%f65, [%rd1+28];
	fma.rn.f32 	%f66, %f64, %f65, %f63;
	ld.shared.f32 	%f67, [%r3+136];
	ld.global.f32 	%f68, [%rd1+32];
	fma.rn.f32 	%f100, %f67, %f68, %f66;
$L__BB0_13:
	bar.sync 	0;
	@%p21 bra 	$L__BB0_15;
	cvt.rzi.u32.f32 	%r37, %f100;
	st.global.u8 	[%rd26], %r37;
$L__BB0_15:
	add.s64 	%rd26, %rd26, 2;
	add.s64 	%rd25, %rd25, 2;
	add.s32 	%r44, %r44, 2;
	add.s32 	%r43, %r43, 2;
	add.s32 	%r42, %r42, 2;
	setp.ne.s32 	%p25, %r44, 0;
	@%p25 bra 	$L__BB0_3;
$L__BB0_16:
	and.b32  	%r38, %r19, 1;
	setp.eq.b32 	%p26, %r38, 1;
	not.pred 	%p27, %p26;
	@%p27 bra 	$L__BB0_23;
	mov.f32 	%f101, 0f00000000;
	not.pred 	%p28, %p1;
	@%p28 bra 	$L__BB0_19;
	add.s32 	%r39, %r45, %r5;
	cvt.s64.s32 	%rd21, %r39;
	add.s64 	%rd22, %rd3, %rd21;
	ld.global.u8 	%rs3, [%rd22];
	cvt.rn.f32.u16 	%f101, %rs3;
$L__BB0_19:
	st.shared.f32 	[%r3], %f101;
	bar.sync 	0;
	mov.f32 	%f102, 0f00000000;
	not.pred 	%p29, %p2;
	@%p29 bra 	$L__BB0_21;
	ld.shared.f32 	%f71, [%r3];
	ld.global.f32 	%f72, [%rd1];
	fma.rn.f32 	%f73, %f71, %f72, 0f00000000;
	ld.shared.f32 	%f74, [%r3+4];
	ld.global.f32 	%f75, [%rd1+4];
	fma.rn.f32 	%f76, %f74, %f75, %f73;
	ld.shared.f32 	%f77, [%r3+8];
	ld.global.f32 	%f78, [%rd1+8];
	fma.rn.f32 	%f79, %f77, %f78, %f76;
	ld.shared.f32 	%f80, [%r3+64];
	ld.global.f32 	%f81, [%rd1+12];
	fma.rn.f32 	%f82, %f80, %f81, %f79;
	ld.shared.f32 	%f83, [%r3+68];
	ld.global.f32 	%f84, [%rd1+16];
	fma.rn.f32 	%f85, %f83, %f84, %f82;
	ld.shared.f32 	%f86, [%r3+72];
	ld.global.f32 	%f87, [%rd1+20];
	fma.rn.f32 	%f88, %f86, %f87, %f85;
	ld.shared.f32 	%f89, [%r3+128];
	ld.global.f32 	%f90, [%rd1+24];
	fma.rn.f32 	%f91, %f89, %f90, %f88;
	ld.shared.f32 	%f92, [%r3+132];
	ld.global.f32 	%f93, [%rd1+28];
	fma.rn.f32 	%f94, %f92, %f93, %f91;
	ld.shared.f32 	%f95, [%r3+136];
	ld.global.f32 	%f96, [%rd1+32];
	fma.rn.f32 	%f102, %f95, %f96, %f94;
$L__BB0_21:
	bar.sync 	0;
	not.pred 	%p30, %p3;
	@%p30 bra 	$L__BB0_23;
	cvt.rzi.u32.f32 	%r40, %f102;
	add.s32 	%r41, %r45, %r6;
	cvt.s64.s32 	%rd23, %r41;
	add.s64 	%rd24, %rd2, %rd23;
	st.global.u8 	[%rd24], %r40;
$L__BB0_23:
	ret;

}


// ===== COMPILED SASS (sm_100) =====

	.target	sm_100

	.elftype	@"ET_EXEC"


//--------------------- .note.nv.tkinfo           --------------------------
	.section	.note.nv.tkinfo,"",@"SHT_NOTE"
	.sectionflags	@"SHF_NOTE_NV_TKINFO"
	.tkinfo
        /*0018*/ 	.word	0x00000002
        /*0030*/ 	.string	""
        /*0030*/ 	.string	"ptxas"
        /*0030*/ 	.string	"Cuda compilation tools, release 13.0, V13.0.88"
        /*0030*/ 	.string	"Build cuda_13.0.r13.0/compiler.36424714_0"
        /*0030*/ 	.string	"-arch sm_100 -m 64 "



//--------------------- .note.nv.cuinfo           --------------------------
	.section	.note.nv.cuinfo,"",@"SHT_NOTE"
	.sectionflags	@"SHF_NOTE_NV_CUINFO"
        /*0018*/ 	.short	0x0002
        /*001a*/ 	.short	0x0064
        /*001c*/ 	.short	0x0082
	.zero		2


//--------------------- .nv.info                  --------------------------
	.section	.nv.info,"",@"SHT_CUDA_INFO"
	.align	4


	//----- nvinfo : EIATTR_REGCOUNT
	.align		4
        /*0000*/ 	.byte	0x04, 0x2f
        /*0002*/ 	.short	(.L_1 - .L_0)
	.align		4
.L_0:
        /*0004*/ 	.word	index@(_Z13SpatialFilterPKhPhPKfiii)
        /*0008*/ 	.word	0x00000020


	//----- nvinfo : EIATTR_FRAME_SIZE
	.align		4
.L_1:
        /*000c*/ 	.byte	0x04, 0x11
        /*000e*/ 	.short	(.L_3 - .L_2)
	.align		4
.L_2:
        /*0010*/ 	.word	index@(_Z13SpatialFilterPKhPhPKfiii)
        /*0014*/ 	.word	0x00000000


	//----- nvinfo : EIATTR_MIN_STACK_SIZE
	.align		4
.L_3:
        /*0018*/ 	.byte	0x04, 0x12
        /*001a*/ 	.short	(.L_5 - .L_4)
	.align		4
.L_4:
        /*001c*/ 	.word	index@(_Z13SpatialFilterPKhPhPKfiii)
        /*0020*/ 	.word	0x00000000
.L_5:


//--------------------- .nv.compat                --------------------------
	.section	.nv.compat,"",@"SHT_CUDA_COMPAT_INFO"
	.align	4
        /*0000*/ 	.byte	0x02, 0x09, 0x00, 0x00, 0x02, 0x02, 0x01, 0x00, 0x02, 0x05, 0x05, 0x00, 0x03, 0x07, 0x01, 0x01
        /*0010*/ 	.byte	0x02, 0x03, 0x00, 0x00, 0x02, 0x06, 0x01, 0x00, 0x04, 0x0b, 0x08, 0x00, 0x09, 0x00, 0x00, 0x00
        /*0020*/ 	.byte	0x00, 0x00, 0x00, 0x00


//--------------------- .nv.info._Z13SpatialFilterPKhPhPKfiii --------------------------
	.section	.nv.info._Z13SpatialFilterPKhPhPKfiii,"",@"SHT_CUDA_INFO"
	.sectionflags	@""
	.align	4


	//----- nvinfo : EIATTR_CUDA_API_VERSION
	.align		4
        /*0000*/ 	.byte	0x04, 0x37
        /*0002*/ 	.short	(.L_7 - .L_6)
.L_6:
        /*0004*/ 	.word	0x00000082


	//----- nvinfo : EIATTR_KPARAM_INFO
	.align		4
.L_7:
        /*0008*/ 	.byte	0x04, 0x17
        /*000a*/ 	.short	(.L_9 - .L_8)
.L_8:
        /*000c*/ 	.word	0x00000000
        /*0010*/ 	.short	0x0005
        /*0012*/ 	.short	0x0020
        /*0014*/ 	.byte	0x00, 0xf0, 0x11, 0x00


	//----- nvinfo : EIATTR_KPARAM_INFO
	.align		4
.L_9:
        /*0018*/ 	.byte	0x04, 0x17
        /*001a*/ 	.short	(.L_11 - .L_10)
.L_10:
        /*001c*/ 	.word	0x00000000
        /*0020*/ 	.short	0x0004
        /*0022*/ 	.short	0x001c
        /*0024*/ 	.byte	0x00, 0xf0, 0x11, 0x00


	//----- nvinfo : EIATTR_KPARAM_INFO
	.align		4
.L_11:
        /*0028*/ 	.byte	0x04, 0x17
        /*002a*/ 	.short	(.L_13 - .L_12)
.L_12:
        /*002c*/ 	.word	0x00000000
        /*0030*/ 	.short	0x0003
        /*0032*/ 	.short	0x0018
        /*0034*/ 	.byte	0x00, 0xf0, 0x11, 0x00


	//----- nvinfo : EIATTR_KPARAM_INFO
	.align		4
.L_13:
        /*0038*/ 	.byte	0x04, 0x17
        /*003a*/ 	.short	(.L_15 - .L_14)
.L_14:
        /*003c*/ 	.word	0x00000000
        /*0040*/ 	.short	0x0002
        /*0042*/ 	.short	0x0010
        /*0044*/ 	.byte	0x00, 0xf5, 0x21, 0x00


	//----- nvinfo : EIATTR_KPARAM_INFO
	.align		4
.L_15:
        /*0048*/ 	.byte	0x04, 0x17
        /*004a*/ 	.short	(.L_17 - .L_16)
.L_16:
        /*004c*/ 	.word	0x00000000
        /*0050*/ 	.short	0x0001
        /*0052*/ 	.short	0x0008
        /*0054*/ 	.byte	0x00, 0xf5, 0x21, 0x00


	//----- nvinfo : EIATTR_KPARAM_INFO
	.align		4
.L_17:
        /*0058*/ 	.byte	0x04, 0x17
        /*005a*/ 	.short	(.L_19 - .L_18)
.L_18:
        /*005c*/ 	.word	0x00000000
        /*0060*/ 	.short	0x0000
        /*0062*/ 	.short	0x0000
        /*0064*/ 	.byte	0x00, 0xf5, 0x21, 0x00


	//----- nvinfo : EIATTR_SPARSE_MMA_MASK
	.align		4
.L_19:
        /*0068*/ 	.byte	0x03, 0x50
        /*006a*/ 	.short	0x0000


	//----- nvinfo : EIATTR_MAXREG_COUNT
	.align		4
        /*006c*/ 	.byte	0x03, 0x1b
        /*006e*/ 	.short	0x00ff


	//----- nvinfo : EIATTR_NUM_BARRIERS
	.align		4
        /*0070*/ 	.byte	0x02, 0x4c
        /*0072*/ 	.byte	0x01
	.zero		1


	//----- nvinfo : EIATTR_MERCURY_ISA_VERSION
	.align		4
        /*0074*/ 	.byte	0x03, 0x5f
        /*0076*/ 	.short	0x0101


	//----- nvinfo : EIATTR_VRC_CTA_INIT_COUNT
	.align		4
        /*0078*/ 	.byte	0x02, 0x4a
	.zero		1
	.zero		1


	//----- nvinfo : EIATTR_EXIT_INSTR_OFFSETS
	.align		4
        /*007c*/ 	.byte	0x04, 0x1c
        /*007e*/ 	.short	(.L_21 - .L_20)


	//   ....[0]....
.L_20:
        /*0080*/ 	.word	0x00000030


	//   ....[1]....
        /*0084*/ 	.word	0x000009a0


	//   ....[2]....
        /*0088*/ 	.word	0x00000c80


	//   ....[3]....
        /*008c*/ 	.word	0x00000cf0


	//----- nvinfo : EIATTR_CRS_STACK_SIZE
	.align		4
.L_21:
        /*0090*/ 	.byte	0x04, 0x1e
        /*0092*/ 	.short	(.L_23 - .L_22)
.L_22:
        /*0094*/ 	.word	0x00000000


	//----- nvinfo : EIATTR_CBANK_PARAM_SIZE
	.align		4
.L_23:
        /*0098*/ 	.byte	0x03, 0x19
        /*009a*/ 	.short	0x0024


	//----- nvinfo : EIATTR_PARAM_CBANK
	.align		4
        /*009c*/ 	.byte	0x04, 0x0a
        /*009e*/ 	.short	(.L_25 - .L_24)
	.align		4
.L_24:
        /*00a0*/ 	.word	index@(.nv.constant0._Z13SpatialFilterPKhPhPKfiii)
        /*00a4*/ 	.short	0x0380
        /*00a6*/ 	.short	0x0024


	//----- nvinfo : EIATTR_SW_WAR
	.align		4
.L_25:
        /*00a8*/ 	.byte	0x04, 0x36
        /*00aa*/ 	.short	(.L_27 - .L_26)
.L_26:
        /*00ac*/ 	.word	0x00000008
.L_27:


//--------------------- .nv.callgraph             --------------------------
	.section	.nv.callgraph,"",@"SHT_CUDA_CALLGRAPH"
	.align	4
	.sectionentsize	8
	.align		4
        /*0000*/ 	.word	0x00000000
	.align		4
        /*0004*/ 	.word	0xffffffff
	.align		4
        /*0008*/ 	.word	0x00000000
	.align		4
        /*000c*/ 	.word	0xfffffffe
	.align		4
        /*0010*/ 	.word	0x00000000
	.align		4
        /*0014*/ 	.word	0xfffffffd
	.align		4
        /*0018*/ 	.word	0x00000000
	.align		4
        /*001c*/ 	.word	0xfffffffc


//--------------------- .text._Z13SpatialFilterPKhPhPKfiii --------------------------
	.section	.text._Z13SpatialFilterPKhPhPKfiii,"ax",@progbits
	.align	128
        .global         _Z13SpatialFilterPKhPhPKfiii
        .type           _Z13SpatialFilterPKhPhPKfiii,@function
        .size           _Z13SpatialFilterPKhPhPKfiii,(.L_x_13 - _Z13SpatialFilterPKhPhPKfiii)
        .other          _Z13SpatialFilterPKhPhPKfiii,@"STO_CUDA_ENTRY STV_DEFAULT"
_Z13SpatialFilterPKhPhPKfiii:
.text._Z13SpatialFilterPKhPhPKfiii:
[----:B------:R-:W-:Y:S08]  /*0000*/  LDC R1, c[0x0][0x37c] ;  /* 0x0000df00ff017b82 */ /* 0x000ff00000000800 */
[----:B------:R-:W0:Y:S02]  /*0010*/  LDC R13, c[0x0][0x3a0] ;  /* 0x0000e800ff0d7b82 */ /* 0x000e240000000800 */
[----:B0-----:R-:W-:-:S13]  /*0020*/  ISETP.GE.AND P0, PT, R13, 0x1, PT ;  /* 0x000000010d00780c */ /* 0x001fda0003f06270 */
[----:B------:R-:W-:Y:S05]  /*0030*/  @!P0 EXIT ;  /* 0x000000000000894d */ /* 0x000fea0003800000 */
[----:B------:R-:W0:Y:S01]  /*0040*/  S2R R8, SR_TID.Y ;  /* 0x0000000000087919 */ /* 0x000e220000002200 */
[----:B------:R-:W1:Y:S01]  /*0050*/  S2UR UR5, SR_CgaCtaId ;  /* 0x00000000000579c3 */ /* 0x000e620000008800 */
[----:B------:R-:W2:Y:S01]  /*0060*/  LDCU.64 UR8, c[0x0][0x398] ;  /* 0x00007300ff0877ac */ /* 0x000ea20008000a00 */
[----:B------:R-:W-:Y:S01]  /*0070*/  ISETP.NE.AND P3, PT, R13, 0x1, PT ;  /* 0x000000010d00780c */ /* 0x000fe20003f65270 */
[----:B------:R-:W3:Y:S01]  /*0080*/  S2R R7, SR_CTAID.Y ;  /* 0x0000000000077919 */ /* 0x000ee20000002600 */
[----:B------:R-:W-:Y:S01]  /*0090*/  IMAD.MOV.U32 R6, RZ, RZ, 0x3 ;  /* 0x00000003ff067424 */ /* 0x000fe200078e00ff */
[----:B------:R-:W-:Y:S01]  /*00a0*/  UMOV UR4, 0x400 ;  /* 0x0000040000047882 */ /* 0x000fe20000000000 */
[----:B------:R-:W4:Y:S01]  /*00b0*/  LDCU.64 UR6, c[0x0][0x358] ;  /* 0x00006b00ff0677ac */ /* 0x000f220008000a00 */
[----:B------:R-:W5:Y:S01]  /*00c0*/  S2R R5, SR_TID.X ;  /* 0x0000000000057919 */ /* 0x000f620000002100 */
[----:B------:R-:W2:Y:S01]  /*00d0*/  S2R R4, SR_CTAID.X ;  /* 0x0000000000047919 */ /* 0x000ea20000002500 */
[----:B-1----:R-:W-:Y:S01]  /*00e0*/  ULEA UR4, UR5, UR4, 0x18 ;  /* 0x0000000405047291 */ /* 0x002fe2000f8ec0ff */
[----:B0-----:R-:W-:Y:S01]  /*00f0*/  ISETP.GE.U32.AND P2, PT, R8, 0xe, PT ;  /* 0x0000000e0800780c */ /* 0x001fe20003f46070 */
[----:B---3--:R-:W-:-:S03]  /*0100*/  IMAD R0, R7, 0xe, R8 ;  /* 0x0000000e07007824 */ /* 0x008fc600078e0208 */
[C---:B-----5:R-:W-:Y:S02]  /*0110*/  ISETP.LT.U32.AND P2, PT, R5.reuse, 0xe, !P2 ;  /* 0x0000000e0500780c */ /* 0x060fe40005741070 */
[----:B------:R-:W-:Y:S01]  /*0120*/  IADD3 R2, PT, PT, R0, -0x1, RZ ;  /* 0xffffffff00027810 */ /* 0x000fe20007ffe0ff */
[----:B--2---:R-:W-:Y:S01]  /*0130*/  IMAD R3, R4, 0xe, R5 ;  /* 0x0000000e04037824 */ /* 0x004fe200078e0205 */
[----:B------:R-:W-:-:S03]  /*0140*/  ISETP.GE.U32.AND P0, PT, R5, 0xe, PT ;  /* 0x0000000e0500780c */ /* 0x000fc60003f06070 */
[----:B------:R-:W-:Y:S01]  /*0150*/  IMAD R2, R2, UR8, RZ ;  /* 0x0000000802027c24 */ /* 0x000fe2000f8e02ff */
[C---:B------:R-:W-:Y:S01]  /*0160*/  ISETP.LT.AND P4, PT, R0.reuse, UR9, P2 ;  /* 0x0000000900007c0c */ /* 0x040fe20009781270 */
[C---:B------:R-:W-:Y:S01]  /*0170*/  IMAD R7, R0.reuse, UR8, R3 ;  /* 0x0000000800077c24 */ /* 0x040fe2000f8e0203 */
[C---:B------:R-:W-:Y:S02]  /*0180*/  ISETP.GT.AND P1, PT, R3.reuse, RZ, PT ;  /* 0x000000ff0300720c */ /* 0x040fe40003f24270 */
[----:B------:R-:W-:Y:S01]  /*0190*/  IADD3 R9, PT, PT, R3, R2, RZ ;  /* 0x0000000203097210 */ /* 0x000fe20007ffe0ff */
[----:B------:R-:W-:Y:S01]  /*01a0*/  IMAD R7, R7, 0x3, RZ ;  /* 0x0000000307077824 */ /* 0x000fe200078e02ff */
[----:B------:R-:W-:Y:S02]  /*01b0*/  ISETP.NE.AND P1, PT, R0, RZ, P1 ;  /* 0x000000ff0000720c */ /* 0x000fe40000f25270 */
[----:B------:R-:W-:Y:S01]  /*01c0*/  ISETP.LT.U32.AND P0, PT, R8, 0xe, !P0 ;  /* 0x0000000e0800780c */ /* 0x000fe20004701070 */
[----:B------:R-:W-:Y:S01]  /*01d0*/  IMAD R9, R9, R6, -0x3 ;  /* 0xfffffffd09097424 */ /* 0x000fe200078e0206 */
[----:B------:R-:W-:Y:S01]  /*01e0*/  ISETP.LE.AND P2, PT, R0, UR9, P1 ;  /* 0x0000000900007c0c */ /* 0x000fe20008f43270 */
[----:B------:R-:W-:Y:S01]  /*01f0*/  IMAD.MOV.U32 R6, RZ, RZ, RZ ;  /* 0x000000ffff067224 */ /* 0x000fe200078e00ff */
[----:B------:R-:W-:-:S02]  /*0200*/  LEA R8, R8, UR4, 0x6 ;  /* 0x0000000408087c11 */ /* 0x000fc4000f8e30ff */
[C---:B------:R-:W-:Y:S02]  /*0210*/  ISETP.LT.AND P1, PT, R3.reuse, UR8, P4 ;  /* 0x0000000803007c0c */ /* 0x040fe4000a721270 */
[----:B------:R-:W-:Y:S02]  /*0220*/  ISETP.LE.AND P2, PT, R3, UR8, P2 ;  /* 0x0000000803007c0c */ /* 0x000fe40009743270 */
[----:B------:R-:W-:Y:S01]  /*0230*/  LEA R8, R5, R8, 0x2 ;  /* 0x0000000805087211 */ /* 0x000fe200078e10ff */
[----:B----4-:R-:W-:Y:S10]  /*0240*/  @!P3 BRA `(.L_x_0) ;  /* 0x0000000400c8b947 */ /* 0x010ff40003800000 */
[----:B------:R-:W0:Y:S01]  /*0250*/  LDCU.128 UR8, c[0x0][0x380] ;  /* 0x00007000ff0877ac */ /* 0x000e220008000c00 */
[----:B------:R-:W-:Y:S01]  /*0260*/  IMAD R2, R4, 0xe, R2 ;  /* 0x0000000e04027824 */ /* 0x000fe200078e0202 */
[----:B------:R-:W-:Y:S01]  /*0270*/  LOP3.LUT R6, R13, 0x7ffffffe, RZ, 0xc0, !PT ;  /* 0x7ffffffe0d067812 */ /* 0x000fe200078ec0ff */
[----:B------:R-:W-:Y:S02]  /*0280*/  IMAD.MOV.U32 R11, RZ, RZ, 0x3 ;  /* 0x00000003ff0b7424 */ /* 0x000fe400078e00ff */
[----:B------:R-:W-:Y:S01]  /*0290*/  IMAD.MOV.U32 R14, RZ, RZ, R7 ;  /* 0x000000ffff0e7224 */ /* 0x000fe200078e0007 */
[----:B------:R-:W-:Y:S02]  /*02a0*/  IADD3 R2, PT, PT, R5, R2, RZ ;  /* 0x0000000205027210 */ /* 0x000fe40007ffe0ff */
[----:B------:R-:W-:-:S03]  /*02b0*/  IADD3 R16, PT, PT, -R6, RZ, RZ ;  /* 0x000000ff06107210 */ /* 0x000fc60007ffe1ff */
[----:B------:R-:W-:Y:S01]  /*02c0*/  IMAD R11, R2, R11, -0x3 ;  /* 0xfffffffd020b7424 */ /* 0x000fe200078e020b */
[----:B0-----:R-:W-:Y:S02]  /*02d0*/  IADD3.X R10, P3, PT, R7, UR10, RZ, PT, !PT ;  /* 0x0000000a070a7c10 */ /* 0x001fe4000bf7e4ff */
[----:B------:R-:W-:Y:S02]  /*02e0*/  IADD3.X R12, P4, PT, R9, UR8, RZ, PT, !PT ;  /* 0x00000008090c7c10 */ /* 0x000fe4000bf9e4ff */
[----:B------:R-:W-:Y:S02]  /*02f0*/  LEA.HI.X.SX32 R13, R7, UR11, 0x1, P3 ;  /* 0x0000000b070d7c11 */ /* 0x000fe400098f0eff */
[----:B------:R-:W-:-:S09]  /*0300*/  LEA.HI.X.SX32 R15, R9, UR9, 0x1, P4 ;  /* 0x00000009090f7c11 */ /* 0x000fd2000a0f0eff */
.L_x_7:
[----:B0-----:R-:W0:Y:S08]  /*0310*/  @P2 LDC.64 R4, c[0x0][0x380] ;  /* 0x0000e000ff042b82 */ /* 0x001e300000000a00 */
[----:B------:R-:W1:Y:S01]  /*0320*/  @P1 LDC.64 R2, c[0x0][0x388] ;  /* 0x0000e200ff021b82 */ /* 0x000e620000000a00 */
[----:B0-----:R-:W-:-:S04]  /*0330*/  @P2 IADD3 R4, P3, PT, R11, R4, RZ ;  /* 0x000000040b042210 */ /* 0x001fc80007f7e0ff */
[----:B------:R-:W-:-:S05]  /*0340*/  @P2 LEA.HI.X.SX32 R5, R11, R5, 0x1, P3 ;  /* 0x000000050b052211 */ /* 0x000fca00018f0eff */
[----:B------:R-:W2:Y:S01]  /*0350*/  @P2 LDG.E.U8 R4, desc[UR6][R4.64] ;  /* 0x0000000604042981 */ /* 0x000ea2000c1e1100 */
[----:B------:R-:W-:Y:S01]  /*0360*/  IMAD.MOV.U32 R17, RZ, RZ, RZ ;  /* 0x000000ffff117224 */ /* 0x000fe200078e00ff */
[----:B------:R-:W-:Y:S01]  /*0370*/  BSSY.RECONVERGENT B0, `(.L_x_1) ;  /* 0x0000022000007945 */ /* 0x000fe20003800200 */
[----:B------:R-:W-:Y:S01]  /*0380*/  HFMA2 R22, -RZ, RZ, 0, 0 ;  /* 0x00000000ff167431 */ /* 0x000fe200000001ff */
[----:B--2---:R-:W-:-:S05]  /*0390*/  @P2 I2FP.F32.U32 R17, R4 ;  /* 0x0000000400112245 */ /* 0x004fca0000201000 */
[----:B------:R0:W-:Y:S01]  /*03a0*/  STS [R8], R17 ;  /* 0x0000001108007388 */ /* 0x0001e20000000800 */
[----:B------:R-:W-:Y:S06]  /*03b0*/  BAR.SYNC.DEFER_BLOCKING 0x0 ;  /* 0x0000000000007b1d */ /* 0x000fec0000010000 */
[----:B-1----:R-:W-:Y:S05]  /*03c0*/  @!P0 BRA `(.L_x_2) ;  /* 0x0000000000708947 */ /* 0x002fea0003800000 */
[----:B------:R-:W1:Y:S01]  /*03d0*/  LDC.64 R4, c[0x0][0x390] ;  /* 0x0000e400ff047b82 */ /* 0x000e620000000a00 */
[----:B------:R-:W2:Y:S04]  /*03e0*/  LDS R0, [R8] ;  /* 0x0000000008007984 */ /* 0x000ea80000000800 */
[----:B------:R-:W3:Y:S04]  /*03f0*/  LDS R26, [R8+0x4] ;  /* 0x00000400081a7984 */ /* 0x000ee80000000800 */
[----:B------:R-:W4:Y:S04]  /*0400*/  LDS R24, [R8+0x8] ;  /* 0x0000080008187984 */ /* 0x000f280000000800 */
[----:B-1----:R-:W2:Y:S04]  /*0410*/  LDG.E R25, desc[UR6][R4.64] ;  /* 0x0000000604197981 */ /* 0x002ea8000c1e1900 */
[----:B------:R-:W3:Y:S04]  /*0420*/  LDG.E R27, desc[UR6][R4.64+0x4] ;  /* 0x00000406041b7981 */ /* 0x000ee8000c1e1900 */
[----:B------:R-:W4:Y:S04]  /*0430*/  LDG.E R23, desc[UR6][R4.64+0x8] ;  /* 0x0000080604177981 */ /* 0x000f28000c1e1900 */
[----:B0-----:R-:W5:Y:S04]  /*0440*/  LDG.E R17, desc[UR6][R4.64+0xc] ;  /* 0x00000c0604117981 */ /* 0x001f68000c1e1900 */
[----:B------:R-:W5:Y:S04]  /*0450*/  LDG.E R18, desc[UR6][R4.64+0x10] ;  /* 0x0000100604127981 */ /* 0x000f68000c1e1900 */
[----:B------:R-:W5:Y:S04]  /*0460*/  LDG.E R19, desc[UR6][R4.64+0x14] ;  /* 0x0000140604137981 */ /* 0x000f68000c1e1900 */
[----:B------:R-:W5:Y:S04]  /*0470*/  LDG.E R20, desc[UR6][R4.64+0x18] ;  /* 0x0000180604147981 */ /* 0x000f68000c1e1900 */
[----:B------:R-:W5:Y:S04]  /*0480*/  LDG.E R21, desc[UR6][R4.64+0x1c] ;  /* 0x00001c0604157981 */ /* 0x000f68000c1e1900 */
[----:B------:R0:W5:Y:S04]  /*0490*/  LDG.E R22, desc[UR6][R4.64+0x20] ;  /* 0x0000200604167981 */ /* 0x000168000c1e1900 */
[----:B0-----:R-:W-:Y:S04]  /*04a0*/  LDS R4, [R8+0x84] ;  /* 0x0000840008047984 */ /* 0x001fe80000000800 */
[----:B------:R-:W-:Y:S01]  /*04b0*/  LDS R5, [R8+0x88] ;  /* 0x0000880008057984 */ /* 0x000fe20000000800 */
[----:B--2---:R-:W-:-:S03]  /*04c0*/  FFMA R25, R0, R25, RZ ;  /* 0x0000001900197223 */ /* 0x004fc600000000ff */
[----:B------:R-:W5:Y:S01]  /*04d0*/  LDS R0, [R8+0x40] ;  /* 0x0000400008007984 */ /* 0x000f620000000800 */
[----:B---3--:R-:W-:-:S03]  /*04e0*/  FFMA R27, R26, R27, R25 ;  /* 0x0000001b1a1b7223 */ /* 0x008fc60000000019 */
[----:B------:R-:W0:Y:S01]  /*04f0*/  LDS R25, [R8+0x44] ;  /* 0x0000440008197984 */ /* 0x000e220000000800 */
[----:B----4-:R-:W-:-:S03]  /*0500*/  FFMA R23, R24, R23, R27 ;  /* 0x0000001718177223 */ /* 0x010fc6000000001b */
[----:B------:R-:W1:Y:S04]  /*0510*/  LDS R26, [R8+0x48] ;  /* 0x00004800081a7984 */ /* 0x000e680000000800 */
[----:B------:R-:W2:Y:S01]  /*0520*/  LDS R24, [R8+0x80] ;  /* 0x0000800008187984 */ /* 0x000ea20000000800 */
[----:B-----5:R-:W-:-:S04]  /*0530*/  FFMA R0, R0, R17, R23 ;  /* 0x0000001100007223 */ /* 0x020fc80000000017 */
[----:B0-----:R-:W-:-:S04]  /*0540*/  FFMA R25, R25, R18, R0 ;  /* 0x0000001219197223 */ /* 0x001fc80000000000 */
[----:B-1----:R-:W-:-:S04]  /*0550*/  FFMA R19, R26, R19, R25 ;  /* 0x000000131a137223 */ /* 0x002fc80000000019 */
[----:B--2---:R-:W-:-:S04]  /*0560*/  FFMA R19, R24, R20, R19 ;  /* 0x0000001418137223 */ /* 0x004fc80000000013 */
[----:B------:R-:W-:-:S04]  /*0570*/  FFMA R4, R4, R21, R19 ;  /* 0x0000001504047223 */ /* 0x000fc80000000013 */
[----:B------:R-:W-:-:S07]  /*0580*/  FFMA R22, R5, R22, R4 ;  /* 0x0000001605167223 */ /* 0x000fce0000000004 */
.L_x_2:
[----:B------:R-:W-:Y:S05]  /*0590*/  BSYNC.RECONVERGENT B0 ;  /* 0x0000000000007941 */ /* 0x000fea0003800200 */
.L_x_1:
[----:B------:R-:W-:Y:S01]  /*05a0*/  BAR.SYNC.DEFER_BLOCKING 0x0 ;  /* 0x0000000000007b1d */ /* 0x000fe20000010000 */
[----:B------:R-:W-:Y:S01]  /*05b0*/  @P1 IADD3 R2, P3, PT, R14, R2, RZ ;  /* 0x000000020e021210 */ /* 0x000fe20007f7e0ff */
[----:B0-----:R-:W-:-:S03]  /*05c0*/  IMAD.MOV.U32 R17, RZ, RZ, RZ ;  /* 0x000000ffff117224 */ /* 0x001fc600078e00ff */
[----:B------:R-:W-:Y:S01]  /*05d0*/  @P1 LEA.HI.X.SX32 R3, R14, R3, 0x1, P3 ;  /* 0x000000030e031211 */ /* 0x000fe200018f0eff */
[----:B------:R-:W0:Y:S01]  /*05e0*/  @P1 F2I.U32.TRUNC.NTZ R5, R22 ;  /* 0x0000001600051305 */ /* 0x000e22000020f000 */
[----:B------:R-:W-:Y:S03]  /*05f0*/  BSSY.RECONVERGENT B0, `(.L_x_3) ;  /* 0x0000007000007945 */ /* 0x000fe60003800200 */
[----:B0-----:R0:W-:Y:S01]  /*0600*/  @P1 STG.E.U8 desc[UR6][R2.64], R5 ;  /* 0x0000000502001986 */ /* 0x0011e2000c101106 */
[----:B------:R-:W-:Y:S05]  /*0610*/  @!P2 BRA `(.L_x_4) ;  /* 0x000000000010a947 */ /* 0x000fea0003800000 */
[----:B0-----:R-:W-:Y:S01]  /*0620*/  MOV R2, R12 ;  /* 0x0000000c00027202 */ /* 0x001fe20000000f00 */
[----:B------:R-:W-:-:S05]  /*0630*/  IMAD.MOV.U32 R3, RZ, RZ, R15 ;  /* 0x000000ffff037224 */ /* 0x000fca00078e000f */
[----:B------:R-:W2:Y:S02]  /*0640*/  LDG.E.U8 R17, desc[UR6][R2.64] ;  /* 0x0000000602117981 */ /* 0x000ea4000c1e1100 */
[----:B--2---:R-:W-:-:S07]  /*0650*/  I2FP.F32.U32 R17, R17 ;  /* 0x0000001100117245 */ /* 0x004fce0000201000 */
.L_x_4:
[----:B------:R-:W-:Y:S05]  /*0660*/  BSYNC.RECONVERGENT B0 ;  /* 0x0000000000007941 */ /* 0x000fea0003800200 */
.L_x_3:
[----:B------:R1:W-:Y:S01]  /*0670*/  STS [R8], R17 ;  /* 0x0000001108007388 */ /* 0x0003e20000000800 */
[----:B------:R-:W-:Y:S01]  /*0680*/  IADD3 R16, PT, PT, R16, 0x2, RZ ;  /* 0x0000000210107810 */ /* 0x000fe20007ffe0ff */
[----:B------:R-:W-:Y:S01]  /*0690*/  BSSY.RECONVERGENT B0, `(.L_x_5) ;  /* 0x0000021000007945 */ /* 0x000fe20003800200 */
[----:B0-----:R-:W-:Y:S01]  /*06a0*/  IMAD.MOV.U32 R2, RZ, RZ, RZ ;  /* 0x000000ffff027224 */ /* 0x001fe200078e00ff */
[----:B------:R-:W-:Y:S01]  /*06b0*/  BAR.SYNC.DEFER_BLOCKING 0x0 ;  /* 0x0000000000007b1d */ /* 0x000fe20000010000 */
[----:B------:R-:W-:-:S05]  /*06c0*/  ISETP.NE.AND P5, PT, R16, RZ, PT ;  /* 0x000000ff1000720c */ /* 0x000fca0003fa5270 */
[----:B-1----:R-:W-:Y:S08]  /*06d0*/  @!P0 BRA `(.L_x_6) ;  /* 0x0000000000708947 */ /* 0x002ff00003800000 */
[----:B------:R-:W0:Y:S01]  /*06e0*/  LDC.64 R2, c[0x0][0x390] ;  /* 0x0000e400ff027b82 */ /* 0x000e220000000a00 */
[----:B------:R-:W1:Y:S04]  /*06f0*/  LDS R0, [R8] ;  /* 0x0000000008007984 */ /* 0x000e680000000800 */
[----:B------:R-:W2:Y:S04]  /*0700*/  LDS R24, [R8+0x4] ;  /* 0x0000040008187984 */ /* 0x000ea80000000800 */
[----:B------:R-:W3:Y:S04]  /*0710*/  LDS R22, [R8+0x8] ;  /* 0x0000080008167984 */ /* 0x000ee80000000800 */
[----:B------:R-:W4:Y:S04]  /*0720*/  LDS R23, [R8+0x40] ;  /* 0x0000400008177984 */ /* 0x000f280000000800 */
[----:B------:R-:W5:Y:S04]  /*0730*/  LDS R25, [R8+0x44] ;  /* 0x0000440008197984 */ /* 0x000f680000000800 */
[----:B0-----:R-:W1:Y:S04]  /*0740*/  LDG.E R27, desc[UR6][R2.64] ;  /* 0x00000006021b7981 */ /* 0x001e68000c1e1900 */
[----:B------:R-:W2:Y:S04]  /*0750*/  LDG.E R26, desc[UR6][R2.64+0x4] ;  /* 0x00000406021a7981 */ /* 0x000ea8000c1e1900 */
[----:B------:R-:W3:Y:S04]  /*0760*/  LDG.E R5, desc[UR6][R2.64+0x8] ;  /* 0x0000080602057981 */ /* 0x000ee8000c1e1900 */
[----:B------:R-:W4:Y:S04]  /*0770*/  LDG.E R4, desc[UR6][R2.64+0xc] ;  /* 0x00000c0602047981 */ /* 0x000f28000c1e1900 */
[----:B------:R-:W5:Y:S04]  /*0780*/  LDG.E R20, desc[UR6][R2.64+0x10] ;  /* 0x0000100602147981 */ /* 0x000f68000c1e1900 */
[----:B------:R-:W5:Y:S04]  /*0790*/  LDG.E R19, desc[UR6][R2.64+0x14] ;  /* 0x0000140602137981 */ /* 0x000f68000c1e1900 */
[----:B------:R-:W5:Y:S04]  /*07a0*/  LDG.E R18, desc[UR6][R2.64+0x18] ;  /* 0x0000180602127981 */ /* 0x000f68000c1e1900 */
[----:B------:R-:W5:Y:S04]  /*07b0*/  LDG.E R17, desc[UR6][R2.64+0x1c] ;  /* 0x00001c0602117981 */ /* 0x000f68000c1e1900 */
[----:B------:R0:W5:Y:S04]  /*07c0*/  LDG.E R21, desc[UR6][R2.64+0x20] ;  /* 0x0000200602157981 */ /* 0x000168000c1e1900 */
[----:B0-----:R-:W-:Y:S01]  /*07d0*/  LDS R2, [R8+0x88] ;  /* 0x0000880008027984 */ /* 0x001fe20000000800 */
[----:B-1----:R-:W-:-:S03]  /*07e0*/  FFMA R27, R0, R27, RZ ;  /* 0x0000001b001b7223 */ /* 0x002fc600000000ff */
[----:B------:R-:W0:Y:S01]  /*07f0*/  LDS R0, [R8+0x48] ;  /* 0x0000480008007984 */ /* 0x000e220000000800 */
[----:B--2---:R-:W-:-:S03]  /*0800*/  FFMA R29, R24, R26, R27 ;  /* 0x0000001a181d7223 */ /* 0x004fc6000000001b */
[----:B------:R-:W1:Y:S01]  /*0810*/  LDS R27, [R8+0x80] ;  /* 0x00008000081b7984 */ /* 0x000e620000000800 */
[----:B---3--:R-:W-:-:S03]  /*0820*/  FFMA R22, R22, R5, R29 ;  /* 0x0000000516167223 */ /* 0x008fc6000000001d */
[----:B------:R-:W2:Y:S01]  /*0830*/  LDS R24, [R8+0x84] ;  /* 0x0000840008187984 */ /* 0x000ea20000000800 */
[----:B----4-:R-:W-:-:S04]  /*0840*/  FFMA R4, R23, R4, R22 ;  /* 0x0000000417047223 */ /* 0x010fc80000000016 */
[----:B-----5:R-:W-:-:S04]  /*0850*/  FFMA R25, R25, R20, R4 ;  /* 0x0000001419197223 */ /* 0x020fc80000000004 */
[----:B0-----:R-:W-:-:S04]  /*0860*/  FFMA R0, R0, R19, R25 ;  /* 0x0000001300007223 */ /* 0x001fc80000000019 */
[----:B-1----:R-:W-:-:S04]  /*0870*/  FFMA R27, R27, R18, R0 ;  /* 0x000000121b1b7223 */ /* 0x002fc80000000000 */
[----:B--2---:R-:W-:-:S04]  /*0880*/  FFMA R17, R24, R17, R27 ;  /* 0x0000001118117223 */ /* 0x004fc8000000001b */
[----:B------:R-:W-:-:S07]  /*0890*/  FFMA R2, R2, R21, R17 ;  /* 0x0000001502027223 */ /* 0x000fce0000000011 */
.L_x_6:
[----:B------:R-:W-:Y:S05]  /*08a0*/  BSYNC.RECONVERGENT B0 ;  /* 0x0000000000007941 */ /* 0x000fea0003800200 */
.L_x_5:
[----:B------:R-:W-:Y:S01]  /*08b0*/  BAR.SYNC.DEFER_BLOCKING 0x0 ;  /* 0x0000000000007b1d */ /* 0x000fe20000010000 */
[----:B------:R-:W-:Y:S01]  /*08c0*/  @P1 IMAD.MOV.U32 R3, RZ, RZ, R13 ;  /* 0x000000ffff031224 */ /* 0x000fe200078e000d */
[----:B------:R-:W-:Y:S01]  /*08d0*/  IADD3 R12, P4, PT, R12, 0x2, RZ ;  /* 0x000000020c0c7810 */ /* 0x000fe20007f9e0ff */
[----:B------:R-:W-:Y:S01]  /*08e0*/  VIADD R11, R11, 0x2 ;  /* 0x000000020b0b7836 */ /* 0x000fe20000000000 */
[----:B------:R-:W-:Y:S02]  /*08f0*/  IADD3 R14, PT, PT, R14, 0x2, RZ ;  /* 0x000000020e0e7810 */ /* 0x000fe40007ffe0ff */
[----:B------:R0:W1:Y:S01]  /*0900*/  @P1 F2I.U32.TRUNC.NTZ R5, R2 ;  /* 0x0000000200051305 */ /* 0x000062000020f000 */
[----:B------:R-:W-:Y:S02]  /*0910*/  IADD3.X R15, PT, PT, RZ, R15, RZ, P4, !PT ;  /* 0x0000000fff0f7210 */ /* 0x000fe400027fe4ff */
[----:B0-----:R-:W-:Y:S02]  /*0920*/  @P1 MOV R2, R10 ;  /* 0x0000000a00021202 */ /* 0x001fe40000000f00 */
[----:B------:R-:W-:-:S05]  /*0930*/  IADD3 R10, P3, PT, R10, 0x2, RZ ;  /* 0x000000020a0a7810 */ /* 0x000fca0007f7e0ff */
[----:B------:R-:W-:Y:S01]  /*0940*/  IMAD.X R13, RZ, RZ, R13, P3 ;  /* 0x000000ffff0d7224 */ /* 0x000fe200018e060d */
[----:B-1----:R0:W-:Y:S01]  /*0950*/  @P1 STG.E.U8 desc[UR6][R2.64], R5 ;  /* 0x0000000502001986 */ /* 0x0021e2000c101106 */
[----:B------:R-:W-:Y:S06]  /*0960*/  @P5 BRA `(.L_x_7) ;  /* 0xfffffff800685947 */ /* 0x000fec000383ffff */
.L_x_0:
[----:B------:R-:W1:Y:S02]  /*0970*/  LDC R0, c[0x0][0x3a0] ;  /* 0x0000e800ff007b82 */ /* 0x000e640000000800 */
[----:B-1----:R-:W-:-:S04]  /*0980*/  LOP3.LUT R0, R0, 0x1, RZ, 0xc0, !PT ;  /* 0x0000000100007812 */ /* 0x002fc800078ec0ff */
[----:B------:R-:W-:-:S13]  /*0990*/  ISETP.NE.U32.AND P3, PT, R0, 0x1, PT ;  /* 0x000000010000780c */ /* 0x000fda0003f65070 */
[----:B------:R-:W-:Y:S05]  /*09a0*/  @P3 EXIT ;  /* 0x000000000000394d */ /* 0x000fea0003800000 */
[----:B------:R-:W-:Y:S01]  /*09b0*/  BSSY.RECONVERGENT B0, `(.L_x_8) ;  /* 0x000000a000007945 */ /* 0x000fe20003800200 */
[----:B------:R-:W-:Y:S02]  /*09c0*/  HFMA2 R0, -RZ, RZ, 0, 0 ;  /* 0x00000000ff007431 */ /* 0x000fe400000001ff */
[----:B0-----:R-:W-:Y:S01]  /*09d0*/  IMAD.MOV.U32 R5, RZ, RZ, RZ ;  /* 0x000000ffff057224 */ /* 0x001fe200078e00ff */
[----:B------:R-:W-:Y:S06]  /*09e0*/  @!P2 BRA `(.L_x_9) ;  /* 0x000000000018a947 */ /* 0x000fec0003800000 */
[----:B------:R-:W0:Y:S01]  /*09f0*/  LDCU.64 UR4, c[0x0][0x380] ;  /* 0x00007000ff0477ac */ /* 0x000e220008000a00 */
[----:B------:R-:W-:-:S04]  /*0a00*/  IADD3 R9, PT, PT, R9, R6, RZ ;  /* 0x0000000609097210 */ /* 0x000fc80007ffe0ff */
[----:B0-----:R-:W-:-:S04]  /*0a10*/  IADD3 R2, P2, PT, R9, UR4, RZ ;  /* 0x0000000409027c10 */ /* 0x001fc8000ff5e0ff */
[----:B------:R-:W-:-:S05]  /*0a20*/  LEA.HI.X.SX32 R3, R9, UR5, 0x1, P2 ;  /* 0x0000000509037c11 */ /* 0x000fca00090f0eff */
[----:B------:R-:W2:Y:S02]  /*0a30*/  LDG.E.U8 R2, desc[UR6][R2.64] ;  /* 0x0000000602027981 */ /* 0x000ea4000c1e1100 */
[----:B--2---:R-:W-:-:S07]  /*0a40*/  I2FP.F32.U32 R5, R2 ;  /* 0x0000000200057245 */ /* 0x004fce0000201000 */
.L_x_9:
[----:B------:R-:W-:Y:S05]  /*0a50*/  BSYNC.RECONVERGENT B0 ;  /* 0x0000000000007941 */ /* 0x000fea0003800200 */
.L_x_8:
[----:B------:R0:W-:Y:S01]  /*0a60*/  STS [R8], R5 ;  /* 0x0000000508007388 */ /* 0x0001e20000000800 */
[----:B------:R-:W-:Y:S01]  /*0a70*/  BSSY.RECONVERGENT B0, `(.L_x_10) ;  /* 0x000001f000007945 */ /* 0x000fe20003800200 */
[----:B------:R-:W-:Y:S06]  /*0a80*/  BAR.SYNC.DEFER_BLOCKING 0x0 ;  /* 0x0000000000007b1d */ /* 0x000fec0000010000 */
[----:B------:R-:W-:Y:S05]  /*0a90*/  @!P0 BRA `(.L_x_11) ;  /* 0x0000000000708947 */ /* 0x000fea0003800000 */
[----:B0-----:R-:W0:Y:S01]  /*0aa0*/  LDC.64 R4, c[0x0][0x390] ;  /* 0x0000e400ff047b82 */ /* 0x001e220000000a00 */
[----:B------:R-:W1:Y:S04]  /*0ab0*/  LDS R0, [R8] ;  /* 0x0000000008007984 */ /* 0x000e680000000800 */
[----:B------:R-:W2:Y:S04]  /*0ac0*/  LDS R9, [R8+0x4] ;  /* 0x0000040008097984 */ /* 0x000ea80000000800 */
[----:B------:R-:W3:Y:S04]  /*0ad0*/  LDS R11, [R8+0x8] ;  /* 0x00000800080b7984 */ /* 0x000ee80000000800 */
[----:B------:R-:W4:Y:S04]  /*0ae0*/  LDS R13, [R8+0x40] ;  /* 0x00004000080d7984 */ /* 0x000f280000000800 */
[----:B------:R-:W5:Y:S04]  /*0af0*/  LDS R15, [R8+0x44] ;  /* 0x00004400080f7984 */ /* 0x000f680000000800 */
        /* <DEDUP_REMOVED lines=9> */
[----:B------:R-:W5:Y:S04]  /*0b90*/  LDG.E R23, desc[UR6][R4.64+0x20] ;  /* 0x0000200604177981 */ /* 0x000f68000c1e1900 */
[----:B------:R-:W0:Y:S04]  /*0ba0*/  LDS R19, [R8+0x80] ;  /* 0x0000800008137984 */ /* 0x000e280000000800 */
[----:B------:R-:W0:Y:S04]  /*0bb0*/  LDS R22, [R8+0x84] ;  /* 0x0000840008167984 */ /* 0x000e280000000800 */
[----:B------:R-:W0:Y:S01]  /*0bc0*/  LDS R21, [R8+0x88] ;  /* 0x0000880008157984 */ /* 0x000e220000000800 */
[----:B-1----:R-:W-:-:S04]  /*0bd0*/  FFMA R0, R0, R3, RZ ;  /* 0x0000000300007223 */ /* 0x002fc800000000ff */
[----:B--2---:R-:W-:-:S04]  /*0be0*/  FFMA R0, R9, R10, R0 ;  /* 0x0000000a09007223 */ /* 0x004fc80000000000 */
[----:B---3--:R-:W-:-:S04]  /*0bf0*/  FFMA R0, R11, R12, R0 ;  /* 0x0000000c0b007223 */ /* 0x008fc80000000000 */
[----:B----4-:R-:W-:-:S04]  /*0c00*/  FFMA R0, R13, R14, R0 ;  /* 0x0000000e0d007223 */ /* 0x010fc80000000000 */
[----:B-----5:R-:W-:-:S04]  /*0c10*/  FFMA R0, R15, R16, R0 ;  /* 0x000000100f007223 */ /* 0x020fc80000000000 */
[----:B------:R-:W-:-:S04]  /*0c20*/  FFMA R0, R17, R18, R0 ;  /* 0x0000001211007223 */ /* 0x000fc80000000000 */
[----:B0-----:R-:W-:-:S04]  /*0c30*/  FFMA R19, R19, R20, R0 ;  /* 0x0000001413137223 */ /* 0x001fc80000000000 */
[----:B------:R-:W-:-:S04]  /*0c40*/  FFMA R2, R22, R2, R19 ;  /* 0x0000000216027223 */ /* 0x000fc80000000013 */
[----:B------:R-:W-:-:S07]  /*0c50*/  FFMA R0, R21, R23, R2 ;  /* 0x0000001715007223 */ /* 0x000fce0000000002 */
.L_x_11:
[----:B------:R-:W-:Y:S05]  /*0c60*/  BSYNC.RECONVERGENT B0 ;  /* 0x0000000000007941 */ /* 0x000fea0003800200 */
.L_x_10:
[----:B------:R-:W-:Y:S06]  /*0c70*/  BAR.SYNC.DEFER_BLOCKING 0x0 ;  /* 0x0000000000007b1d */ /* 0x000fec0000010000 */
[----:B------:R-:W-:Y:S05]  /*0c80*/  @!P1 EXIT ;  /* 0x000000000000994d */ /* 0x000fea0003800000 */
[----:B------:R-:W1:Y:S01]  /*0c90*/  LDCU.64 UR4, c[0x0][0x388] ;  /* 0x00007100ff0477ac */ /* 0x000e620008000a00 */
[----:B0-----:R-:W0:Y:S01]  /*0ca0*/  F2I.U32.TRUNC.NTZ R5, R0 ;  /* 0x0000000000057305 */ /* 0x001e22000020f000 */
[----:B------:R-:W-:-:S04]  /*0cb0*/  IADD3 R6, PT, PT, R7, R6, RZ ;  /* 0x0000000607067210 */ /* 0x000fc80007ffe0ff */
[----:B-1----:R-:W-:-:S04]  /*0cc0*/  IADD3 R2, P0, PT, R6, UR4, RZ ;  /* 0x0000000406027c10 */ /* 0x002fc8000ff1e0ff */
[----:B------:R-:W-:-:S05]  /*0cd0*/  LEA.HI.X.SX32 R3, R6, UR5, 0x1, P0 ;  /* 0x0000000506037c11 */ /* 0x000fca00080f0eff */
[----:B0-----:R-:W-:Y:S01]  /*0ce0*/  STG.E.U8 desc[UR6][R2.64], R5 ;  /* 0x0000000502007986 */ /* 0x001fe2000c101106 */
[----:B------:R-:W-:Y:S05]  /*0cf0*/  EXIT ;  /* 0x000000000000794d */ /* 0x000fea0003800000 */
.L_x_12:
[----:B------:R-:W-:-:S00]  /*0d00*/  BRA `(.L_x_12) ;  /* 0xfffffffc00fc7947 */ /* 0x000fc0000383ffff */
[----:B------:R-:W-:-:S00]  /*0d10*/  NOP ;  /* 0x0000000000007918 */ /* 0x000fc00000000000 */
        /* <DEDUP_REMOVED lines=14> */
.L_x_13:


//--------------------- .nv.shared._Z13SpatialFilterPKhPhPKfiii --------------------------
	.section	.nv.shared._Z13SpatialFilterPKhPhPKfiii,"aw",@nobits
	.sectionflags	@""
	.align	4
.nv.shared._Z13SpatialFilterPKhPhPKfiii:
	.zero		2048


//--------------------- .nv.shared.reserved.0     --------------------------
	.section	.nv.shared.reserved.0,"aw",@nobits
	.weak		__nv_reservedSMEM_offset_0_alias
	.size		__nv_reservedSMEM_offset_0_alias, 0, 64
	.other		__nv_reservedSMEM_offset_0_alias,@"STO_CUDA_RESERVED_SHARED STV_DEFAULT"
__nv_reservedSMEM_offset_0_alias:
	.zero		0
	.zero		64


//--------------------- .nv.constant0._Z13SpatialFilterPKhPhPKfiii --------------------------
	.section	.nv.constant0._Z13SpatialFilterPKhPhPKfiii,"a",@progbits
	.sectionflags	@""
	.align	4
.nv.constant0._Z13SpatialFilterPKhPhPKfiii:
	.zero		932


//--------------------- SYMBOLS --------------------------

	.type		.nv.reservedSmem.offset0,@object
	.size		.nv.reservedSmem.offset0,0x4
	.type		.nv.reservedSmem.cap,@object
	.size		.nv.reservedSmem.cap,0x4
